//
// Generated by NVIDIA NVVM Compiler
//
// Compiler Build ID: CL-36424714
// Cuda compilation tools, release 13.0, V13.0.88
// Based on NVVM 20.0.0
//

.version 9.0
.target sm_100
.address_size 64

	// .globl	_Z4convPfS_S_

.visible .entry _Z4convPfS_S_(
	.param .u64 .ptr .align 1 _Z4convPfS_S__param_0,
	.param .u64 .ptr .align 1 _Z4convPfS_S__param_1,
	.param .u64 .ptr .align 1 _Z4convPfS_S__param_2
)
{
	.reg .b32 	%r<2>;
	.reg .b32 	%f<29>;
	.reg .b64 	%rd<10>;

	ld.param.u64 	%rd1, [_Z4convPfS_S__param_0];
	ld.param.u64 	%rd2, [_Z4convPfS_S__param_1];
	ld.param.u64 	%rd3, [_Z4convPfS_S__param_2];
	cvta.to.global.u64 	%rd4, %rd3;
	mov.u32 	%r1, %tid.x;
	mul.wide.u32 	%rd5, %r1, 4;
	add.s64 	%rd6, %rd4, %rd5;
	ld.global.f32 	%f1, [%rd6];
	cvta.to.global.u64 	%rd7, %rd1;
	cvta.to.global.u64 	%rd8, %rd2;
	add.s64 	%rd9, %rd7, %rd5;
	ld.global.f32 	%f2, [%rd9];
	ld.global.f32 	%f3, [%rd8];
	fma.rn.f32 	%f4, %f2, %f3, %f1;
	st.global.f32 	[%rd6], %f4;
	ld.global.f32 	%f5, [%rd9+4];
	ld.global.f32 	%f6, [%rd8+4];
	fma.rn.f32 	%f7, %f5, %f6, %f4;
	st.global.f32 	[%rd6], %f7;
	ld.global.f32 	%f8, [%rd9+8];
	ld.global.f32 	%f9, [%rd8+8];
	fma.rn.f32 	%f10, %f8, %f9, %f7;
	st.global.f32 	[%rd6], %f10;
	ld.global.f32 	%f11, [%rd9+12];
	ld.global.f32 	%f12, [%rd8+12];
	fma.rn.f32 	%f13, %f11, %f12, %f10;
	st.global.f32 	[%rd6], %f13;
	ld.global.f32 	%f14, [%rd9+16];
	ld.global.f32 	%f15, [%rd8+16];
	fma.rn.f32 	%f16, %f14, %f15, %f13;
	st.global.f32 	[%rd6], %f16;
	ld.global.f32 	%f17, [%rd9+20];
	ld.global.f32 	%f18, [%rd8+20];
	fma.rn.f32 	%f19, %f17, %f18, %f16;
	st.global.f32 	[%rd6], %f19;
	ld.global.f32 	%f20, [%rd9+24];
	ld.global.f32 	%f21, [%rd8+24];
	fma.rn.f32 	%f22, %f20, %f21, %f19;
	st.global.f32 	[%rd6], %f22;
	ld.global.f32 	%f23, [%rd9+28];
	ld.global.f32 	%f24, [%rd8+28];
	fma.rn.f32 	%f25, %f23, %f24, %f22;
	st.global.f32 	[%rd6], %f25;
	ld.global.f32 	%f26, [%rd9+32];
	ld.global.f32 	%f27, [%rd8+32];
	fma.rn.f32 	%f28, %f26, %f27, %f25;
	st.global.f32 	[%rd6], %f28;
	ret;

}


// ===== COMPILED SASS (sm_100) =====

	.target	sm_100

	.elftype	@"ET_EXEC"


//--------------------- .note.nv.tkinfo           --------------------------
	.section	.note.nv.tkinfo,"",@"SHT_NOTE"
	.sectionflags	@"SHF_NOTE_NV_TKINFO"
	.tkinfo
        /*0018*/ 	.word	0x00000002
        /*0030*/ 	.string	""
        /*0030*/ 	.string	"ptxas"
        /*0030*/ 	.string	"Cuda compilation tools, release 13.0, V13.0.88"
        /*0030*/ 	.string	"Build cuda_13.0.r13.0/compiler.36424714_0"
        /*0030*/ 	.string	"-arch sm_100 -m 64 "



//--------------------- .note.nv.cuinfo           --------------------------
	.section	.note.nv.cuinfo,"",@"SHT_NOTE"
	.sectionflags	@"SHF_NOTE_NV_CUINFO"
        /*0018*/ 	.short	0x0002
        /*001a*/ 	.short	0x0064
        /*001c*/ 	.short	0x0082
	.zero		2


//--------------------- .nv.info                  --------------------------
	.section	.nv.info,"",@"SHT_CUDA_INFO"
	.align	4


	//----- nvinfo : EIATTR_REGCOUNT
	.align		4
        /*0000*/ 	.byte	0x04, 0x2f
        /*0002*/ 	.short	(.L_1 - .L_0)
	.align		4
.L_0:
        /*0004*/ 	.word	index@(_Z4convPfS_S_)
        /*0008*/ 	.word	0x00000010


	//----- nvinfo : EIATTR_FRAME_SIZE
	.align		4
.L_1:
        /*000c*/ 	.byte	0x04, 0x11
        /*000e*/ 	.short	(.L_3 - .L_2)
	.align		4
.L_2:
        /*0010*/ 	.word	index@(_Z4convPfS_S_)
        /*0014*/ 	.word	0x00000000


	//----- nvinfo : EIATTR_MIN_STACK_SIZE
	.align		4
.L_3:
        /*0018*/ 	.byte	0x04, 0x12
        /*001a*/ 	.short	(.L_5 - .L_4)
	.align		4
.L_4:
        /*001c*/ 	.word	index@(_Z4convPfS_S_)
        /*0020*/ 	.word	0x00000000
.L_5:


//--------------------- .nv.compat                --------------------------
	.section	.nv.compat,"",@"SHT_CUDA_COMPAT_INFO"
	.align	4
        /*0000*/ 	.byte	0x02, 0x09, 0x00, 0x00, 0x02, 0x02, 0x01, 0x00, 0x02, 0x05, 0x05, 0x00, 0x03, 0x07, 0x01, 0x01
        /*0010*/ 	.byte	0x02, 0x03, 0x00, 0x00, 0x02, 0x06, 0x01, 0x00, 0x04, 0x0b, 0x08, 0x00, 0x09, 0x00, 0x00, 0x00
        /*0020*/ 	.byte	0x00, 0x00, 0x00, 0x00


//--------------------- .nv.info._Z4convPfS_S_    --------------------------
	.section	.nv.info._Z4convPfS_S_,"",@"SHT_CUDA_INFO"
	.sectionflags	@""
	.align	4


	//----- nvinfo : EIATTR_CUDA_API_VERSION
	.align		4
        /*0000*/ 	.byte	0x04, 0x37
        /*0002*/ 	.short	(.L_7 - .L_6)
.L_6:
        /*0004*/ 	.word	0x00000082


	//----- nvinfo : EIATTR_KPARAM_INFO
	.align		4
.L_7:
        /*0008*/ 	.byte	0x04, 0x17
        /*000a*/ 	.short	(.L_9 - .L_8)
.L_8:
        /*000c*/ 	.word	0x00000000
        /*0010*/ 	.short	0x0002
        /*0012*/ 	.short	0x0010
        /*0014*/ 	.byte	0x00, 0xf5, 0x21, 0x00


	//----- nvinfo : EIATTR_KPARAM_INFO
	.align		4
.L_9:
        /*0018*/ 	.byte	0x04, 0x17
        /*001a*/ 	.short	(.L_11 - .L_10)
.L_10:
        /*001c*/ 	.word	0x00000000
        /*0020*/ 	.short	0x0001
        /*0022*/ 	.short	0x0008
        /*0024*/ 	.byte	0x00, 0xf5, 0x21, 0x00


	//----- nvinfo : EIATTR_KPARAM_INFO
	.align		4
.L_11:
        /*0028*/ 	.byte	0x04, 0x17
        /*002a*/ 	.short	(.L_13 - .L_12)
.L_12:
        /*002c*/ 	.word	0x00000000
        /*0030*/ 	.short	0x0000
        /*0032*/ 	.short	0x0000
        /*0034*/ 	.byte	0x00, 0xf5, 0x21, 0x00


	//----- nvinfo : EIATTR_SPARSE_MMA_MASK
	.align		4
.L_13:
        /*0038*/ 	.byte	0x03, 0x50
        /*003a*/ 	.short	0x0000


	//----- nvinfo : EIATTR_MAXREG_COUNT
	.align		4
        /*003c*/ 	.byte	0x03, 0x1b
        /*003e*/ 	.short	0x00ff


	//----- nvinfo : EIATTR_MERCURY_ISA_VERSION
	.align		4
        /*0040*/ 	.byte	0x03, 0x5f
        /*0042*/ 	.short	0x0101


	//----- nvinfo : EIATTR_VRC_CTA_INIT_COUNT
	.align		4
        /*0044*/ 	.byte	0x02, 0x4a
	.zero		1
	.zero		1


	//----- nvinfo : EIATTR_EXIT_INSTR_OFFSETS
	.align		4
        /*0048*/ 	.byte	0x04, 0x1c
        /*004a*/ 	.short	(.L_15 - .L_14)


	//   ....[0]....
.L_14:
        /*004c*/ 	.word	0x000002d0


	//----- nvinfo : EIATTR_CBANK_PARAM_SIZE
	.align		4
.L_15:
        /*0050*/ 	.byte	0x03, 0x19
        /*0052*/ 	.short	0x0018


	//----- nvinfo : EIATTR_PARAM_CBANK
	.align		4
        /*0054*/ 	.byte	0x04, 0x0a
        /*0056*/ 	.short	(.L_17 - .L_16)
	.align		4
.L_16:
        /*0058*/ 	.word	index@(.nv.constant0._Z4convPfS_S_)
        /*005c*/ 	.short	0x0380
        /*005e*/ 	.short	0x0018


	//----- nvinfo : EIATTR_SW_WAR
	.align		4
.L_17:
        /*0060*/ 	.byte	0x04, 0x36
        /*0062*/ 	.short	(.L_19 - .L_18)
.L_18:
        /*0064*/ 	.word	0x00000008
.L_19:


//--------------------- .nv.callgraph             --------------------------
	.section	.nv.callgraph,"",@"SHT_CUDA_CALLGRAPH"
	.align	4
	.sectionentsize	8
	.align		4
        /*0000*/ 	.word	0x00000000
	.align		4
        /*0004*/ 	.word	0xffffffff
	.align		4
        /*0008*/ 	.word	0x00000000
	.align		4
        /*000c*/ 	.word	0xfffffffe
	.align		4
        /*0010*/ 	.word	0x00000000
	.align		4
        /*0014*/ 	.word	0xfffffffd
	.align		4
        /*0018*/ 	.word	0x00000000
	.align		4
        /*001c*/ 	.word	0xfffffffc


//--------------------- .text._Z4convPfS_S_       --------------------------
	.section	.text._Z4convPfS_S_,"ax",@progbits
	.align	128
        .global         _Z4convPfS_S_
        .type           _Z4convPfS_S_,@function
        .size           _Z4convPfS_S_,(.L_x_1 - _Z4convPfS_S_)
        .other          _Z4convPfS_S_,@"STO_CUDA_ENTRY STV_DEFAULT"
_Z4convPfS_S_:
.text._Z4convPfS_S_:
[----:B------:R-:W-:Y:S01]  /*0000*/  LDC R1, c[0x0][0x37c] ;  /* 0x0000df00ff017b82 */ /* 0x000fe20000000800 */
[----:B------:R-:W0:Y:S07]  /*0010*/  S2R R9, SR_TID.X ;  /* 0x0000000000097919 */ /* 0x000e2e0000002100 */
[----:B------:R-:W0:Y:S01]  /*0020*/  LDC.64 R4, c[0x0][0x390] ;  /* 0x0000e400ff047b82 */ /* 0x000e220000000a00 */
[----:B------:R-:W1:Y:S07]  /*0030*/  LDCU.64 UR4, c[0x0][0x358] ;  /* 0x00006b00ff0477ac */ /* 0x000e6e0008000a00 */
[----:B------:R-:W2:Y:S08]  /*0040*/  LDC.64 R6, c[0x0][0x380] ;  /* 0x0000e000ff067b82 */ /* 0x000eb00000000a00 */
[----:B------:R-:W3:Y:S01]  /*0050*/  LDC.64 R2, c[0x0][0x388] ;  /* 0x0000e200ff027b82 */ /* 0x000ee20000000a00 */
[----:B0-----:R-:W-:-:S04]  /*0060*/  IMAD.WIDE.U32 R4, R9, 0x4, R4 ;  /* 0x0000000409047825 */ /* 0x001fc800078e0004 */
[----:B--2---:R-:W-:Y:S01]  /*0070*/  IMAD.WIDE.U32 R6, R9, 0x4, R6 ;  /* 0x0000000409067825 */ /* 0x004fe200078e0006 */
[----:B-1----:R-:W2:Y:S04]  /*0080*/  LDG.E R0, desc[UR4][R4.64] ;  /* 0x0000000404007981 */ /* 0x002ea8000c1e1900 */
[----:B---3--:R-:W2:Y:S04]  /*0090*/  LDG.E R8, desc[UR4][R2.64] ;  /* 0x0000000402087981 */ /* 0x008ea8000c1e1900 */
[----:B------:R-:W2:Y:S02]  /*00a0*/  LDG.E R9, desc[UR4][R6.64] ;  /* 0x0000000406097981 */ /* 0x000ea4000c1e1900 */
[----:B--2---:R-:W-:-:S05]  /*00b0*/  FFMA R9, R9, R8, R0 ;  /* 0x0000000809097223 */ /* 0x004fca0000000000 */
[----:B------:R0:W-:Y:S04]  /*00c0*/  STG.E desc[UR4][R4.64], R9 ;  /* 0x0000000904007986 */ /* 0x0001e8000c101904 */
[----:B------:R-:W2:Y:S04]  /*00d0*/  LDG.E R0, desc[UR4][R6.64+0x4] ;  /* 0x0000040406007981 */ /* 0x000ea8000c1e1900 */
[----:B------:R-:W2:Y:S02]  /*00e0*/  LDG.E R8, desc[UR4][R2.64+0x4] ;  /* 0x0000040402087981 */ /* 0x000ea4000c1e1900 */
[----:B--2---:R-:W-:-:S05]  /*00f0*/  FFMA R11, R0, R8, R9 ;  /* 0x00000008000b7223 */ /* 0x004fca0000000009 */
[----:B------:R1:W-:Y:S04]  /*0100*/  STG.E desc[UR4][R4.64], R11 ;  /* 0x0000000b04007986 */ /* 0x0003e8000c101904 */
[----:B------:R-:W2:Y:S04]  /*0110*/  LDG.E R0, desc[UR4][R6.64+0x8] ;  /* 0x0000080406007981 */ /* 0x000ea8000c1e1900 */
[----:B------:R-:W2:Y:S02]  /*0120*/  LDG.E R8, desc[UR4][R2.64+0x8] ;  /* 0x0000080402087981 */ /* 0x000ea4000c1e1900 */
[----:B--2---:R-:W-:-:S05]  /*0130*/  FFMA R13, R0, R8, R11 ;  /* 0x00000008000d7223 */ /* 0x004fca000000000b */
[----:B------:R2:W-:Y:S04]  /*0140*/  STG.E desc[UR4][R4.64], R13 ;  /* 0x0000000d04007986 */ /* 0x0005e8000c101904 */
[----:B------:R-:W0:Y:S04]  /*0150*/  LDG.E R0, desc[UR4][R6.64+0xc] ;  /* 0x00000c0406007981 */ /* 0x000e28000c1e1900 */
[----:B------:R-:W0:Y:S02]  /*0160*/  LDG.E R8, desc[UR4][R2.64+0xc] ;  /* 0x00000c0402087981 */ /* 0x000e24000c1e1900 */
[----:B0-----:R-:W-:-:S05]  /*0170*/  FFMA R9, R0, R8, R13 ;  /* 0x0000000800097223 */ /* 0x001fca000000000d */
[----:B------:R0:W-:Y:S04]  /*0180*/  STG.E desc[UR4][R4.64], R9 ;  /* 0x0000000904007986 */ /* 0x0001e8000c101904 */
[----:B------:R-:W1:Y:S04]  /*0190*/  LDG.E R0, desc[UR4][R6.64+0x10] ;  /* 0x0000100406007981 */ /* 0x000e68000c1e1900 */
[----:B------:R-:W1:Y:S02]  /*01a0*/  LDG.E R8, desc[UR4][R2.64+0x10] ;  /* 0x0000100402087981 */ /* 0x000e64000c1e1900 */
[----:B-1----:R-:W-:-:S05]  /*01b0*/  FFMA R11, R0, R8, R9 ;  /* 0x00000008000b7223 */ /* 0x002fca0000000009 */
        /* <DEDUP_REMOVED lines=8> */
[----:B------:R-:W-:Y:S04]  /*0240*/  STG.E desc[UR4][R4.64], R9 ;  /* 0x0000000904007986 */ /* 0x000fe8000c101904 */
[----:B------:R-:W1:Y:S04]  /*0250*/  LDG.E R0, desc[UR4][R6.64+0x1c] ;  /* 0x00001c0406007981 */ /* 0x000e68000c1e1900 */
[----:B------:R-:W1:Y:S02]  /*0260*/  LDG.E R8, desc[UR4][R2.64+0x1c] ;  /* 0x00001c0402087981 */ /* 0x000e64000c1e1900 */
[----:B-1----:R-:W-:-:S05]  /*0270*/  FFMA R11, R0, R8, R9 ;  /* 0x00000008000b7223 */ /* 0x002fca0000000009 */
[----:B------:R-:W-:Y:S04]  /*0280*/  STG.E desc[UR4][R4.64], R11 ;  /* 0x0000000b04007986 */ /* 0x000fe8000c101904 */
[----:B------:R-:W2:Y:S04]  /*0290*/  LDG.E R0, desc[UR4][R6.64+0x20] ;  /* 0x0000200406007981 */ /* 0x000ea8000c1e1900 */
[----:B------:R-:W2:Y:S02]  /*02a0*/  LDG.E R8, desc[UR4][R2.64+0x20] ;  /* 0x0000200402087981 */ /* 0x000ea4000c1e1900 */
[----:B--2---:R-:W-:-:S05]  /*02b0*/  FFMA R13, R0, R8, R11 ;  /* 0x00000008000d7223 */ /* 0x004fca000000000b */
[----:B------:R-:W-:Y:S01]  /*02c0*/  STG.E desc[UR4][R4.64], R13 ;  /* 0x0000000d04007986 */ /* 0x000fe2000c101904 */
[----:B------:R-:W-:Y:S05]  /*02d0*/  EXIT ;  /* 0x000000000000794d */ /* 0x000fea0003800000 */
.L_x_0:
[----:B------:R-:W-:-:S00]  /*02e0*/  BRA `(.L_x_0) ;  /* 0xfffffffc00fc7947 */ /* 0x000fc0000383ffff */
[----:B------:R-:W-:-:S00]  /*02f0*/  NOP ;  /* 0x0000000000007918 */ /* 0x000fc00000000000 */
        /* <DEDUP_REMOVED lines=8> */
.L_x_1:


//--------------------- .nv.shared.reserved.0     --------------------------
	.section	.nv.shared.reserved.0,"aw",@nobits
	.weak		__nv_reservedSMEM_offset_0_alias
	.size		__nv_reservedSMEM_offset_0_alias, 0, 64
	.other		__nv_reservedSMEM_offset_0_alias,@"STO_CUDA_RESERVED_SHARED STV_DEFAULT"
__nv_reservedSMEM_offset_0_alias:
	.zero		0
	.zero		64


//--------------------- .nv.constant0._Z4convPfS_S_ --------------------------
	.section	.nv.constant0._Z4convPfS_S_,"a",@progbits
	.sectionflags	@""
	.align	4
.nv.constant0._Z4convPfS_S_:
	.zero		920


//--------------------- SYMBOLS --------------------------

	.type		.nv.reservedSmem.offset0,@object
	.size		.nv.reservedSmem.offset0,0x4
